//
// Generated by NVIDIA NVVM Compiler
//
// Compiler Build ID: CL-36424714
// Cuda compilation tools, release 13.0, V13.0.88
// Based on NVVM 20.0.0
//

.version 9.0
.target sm_100
.address_size 64

	// .globl	_Z18affine_grid_kernelPKfPfiii

.visible .entry _Z18affine_grid_kernelPKfPfiii(
	.param .u64 .ptr .align 1 _Z18affine_grid_kernelPKfPfiii_param_0,
	.param .u64 .ptr .align 1 _Z18affine_grid_kernelPKfPfiii_param_1,
	.param .u32 _Z18affine_grid_kernelPKfPfiii_param_2,
	.param .u32 _Z18affine_grid_kernelPKfPfiii_param_3,
	.param .u32 _Z18affine_grid_kernelPKfPfiii_param_4
)
{
	.reg .pred 	%p<4>;
	.reg .b32 	%r<18>;
	.reg .b32 	%f<21>;
	.reg .b64 	%rd<7>;

	ld.param.u64 	%rd1, [_Z18affine_grid_kernelPKfPfiii_param_0];
	ld.param.u64 	%rd2, [_Z18affine_grid_kernelPKfPfiii_param_1];
	ld.param.u32 	%r3, [_Z18affine_grid_kernelPKfPfiii_param_2];
	ld.param.u32 	%r6, [_Z18affine_grid_kernelPKfPfiii_param_3];
	ld.param.u32 	%r5, [_Z18affine_grid_kernelPKfPfiii_param_4];
	mov.u32 	%r7, %ctaid.x;
	mov.u32 	%r8, %ntid.x;
	mov.u32 	%r9, %tid.x;
	mad.lo.s32 	%r1, %r7, %r8, %r9;
	mov.u32 	%r10, %ctaid.y;
	mov.u32 	%r11, %ntid.y;
	mov.u32 	%r12, %tid.y;
	mad.lo.s32 	%r13, %r10, %r11, %r12;
	setp.ge.s32 	%p1, %r1, %r5;
	setp.ge.s32 	%p2, %r13, %r6;
	or.pred  	%p3, %p1, %p2;
	@%p3 bra 	$L__BB0_2;
	cvta.to.global.u64 	%rd3, %rd1;
	cvta.to.global.u64 	%rd4, %rd2;
	mad.lo.s32 	%r14, %r5, %r13, %r1;
	mul.lo.s32 	%r15, %r14, %r3;
	cvt.rn.f32.s32 	%f1, %r1;
	add.s32 	%r16, %r5, -1;
	cvt.rn.f32.s32 	%f2, %r16;
	div.rn.f32 	%f3, %f1, %f2;
	fma.rn.f32 	%f4, %f3, 0f40000000, 0fBF800000;
	cvt.rn.f32.u32 	%f5, %r13;
	add.s32 	%r17, %r6, -1;
	cvt.rn.f32.u32 	%f6, %r17;
	div.rn.f32 	%f7, %f5, %f6;
	fma.rn.f32 	%f8, %f7, 0f40000000, 0fBF800000;
	ld.global.f32 	%f9, [%rd3];
	ld.global.f32 	%f10, [%rd3+4];
	mul.f32 	%f11, %f8, %f10;
	fma.rn.f32 	%f12, %f4, %f9, %f11;
	ld.global.f32 	%f13, [%rd3+8];
	add.f32 	%f14, %f13, %f12;
	mul.wide.s32 	%rd5, %r15, 4;
	add.s64 	%rd6, %rd4, %rd5;
	st.global.f32 	[%rd6], %f14;
	ld.global.f32 	%f15, [%rd3+12];
	ld.global.f32 	%f16, [%rd3+16];
	mul.f32 	%f17, %f8, %f16;
	fma.rn.f32 	%f18, %f4, %f15, %f17;
	ld.global.f32 	%f19, [%rd3+20];
	add.f32 	%f20, %f19, %f18;
	st.global.f32 	[%rd6+4], %f20;
$L__BB0_2:
	ret;

}


// ===== COMPILED SASS (sm_100) =====

	.target	sm_100

	.elftype	@"ET_EXEC"


//--------------------- .note.nv.tkinfo           --------------------------
	.section	.note.nv.tkinfo,"",@"SHT_NOTE"
	.sectionflags	@"SHF_NOTE_NV_TKINFO"
	.tkinfo
        /*0018*/ 	.word	0x00000002
        /*0030*/ 	.string	""
        /*0030*/ 	.string	"ptxas"
        /*0030*/ 	.string	"Cuda compilation tools, release 13.0, V13.0.88"
        /*0030*/ 	.string	"Build cuda_13.0.r13.0/compiler.36424714_0"
        /*0030*/ 	.string	"-arch sm_100 -m 64 "



//--------------------- .note.nv.cuinfo           --------------------------
	.section	.note.nv.cuinfo,"",@"SHT_NOTE"
	.sectionflags	@"SHF_NOTE_NV_CUINFO"
        /*0018*/ 	.short	0x0002
        /*001a*/ 	.short	0x0064
        /*001c*/ 	.short	0x0082
	.zero		2


//--------------------- .nv.info                  --------------------------
	.section	.nv.info,"",@"SHT_CUDA_INFO"
	.align	4


	//----- nvinfo : EIATTR_REGCOUNT
	.align		4
        /*0000*/ 	.byte	0x04, 0x2f
        /*0002*/ 	.short	(.L_1 - .L_0)
	.align		4
.L_0:
        /*0004*/ 	.word	index@(_Z18affine_grid_kernelPKfPfiii)
        /*0008*/ 	.word	0x00000011


	//----- nvinfo : EIATTR_FRAME_SIZE
	.align		4
.L_1:
        /*000c*/ 	.byte	0x04, 0x11
        /*000e*/ 	.short	(.L_3 - .L_2)
	.align		4
.L_2:
        /*0010*/ 	.word	index@($__internal_0_$__cuda_sm3x_div_rn_noftz_f32_slowpath)
        /*0014*/ 	.word	0x00000000


	//----- nvinfo : EIATTR_FRAME_SIZE
	.align		4
.L_3:
        /*0018*/ 	.byte	0x04, 0x11
        /*001a*/ 	.short	(.L_5 - .L_4)
	.align		4
.L_4:
        /*001c*/ 	.word	index@(_Z18affine_grid_kernelPKfPfiii)
        /*0020*/ 	.word	0x00000000


	//----- nvinfo : EIATTR_MIN_STACK_SIZE
	.align		4
.L_5:
        /*0024*/ 	.byte	0x04, 0x12
        /*0026*/ 	.short	(.L_7 - .L_6)
	.align		4
.L_6:
        /*0028*/ 	.word	index@(_Z18affine_grid_kernelPKfPfiii)
        /*002c*/ 	.word	0x00000000
.L_7:


//--------------------- .nv.compat                --------------------------
	.section	.nv.compat,"",@"SHT_CUDA_COMPAT_INFO"
	.align	4
        /*0000*/ 	.byte	0x02, 0x09, 0x00, 0x00, 0x02, 0x02, 0x01, 0x00, 0x02, 0x05, 0x05, 0x00, 0x03, 0x07, 0x01, 0x01
        /*0010*/ 	.byte	0x02, 0x03, 0x00, 0x00, 0x02, 0x06, 0x01, 0x00, 0x04, 0x0b, 0x08, 0x00, 0x01, 0x00, 0x00, 0x00
        /*0020*/ 	.byte	0x00, 0x00, 0x00, 0x00


//--------------------- .nv.info._Z18affine_grid_kernelPKfPfiii --------------------------
	.section	.nv.info._Z18affine_grid_kernelPKfPfiii,"",@"SHT_CUDA_INFO"
	.sectionflags	@""
	.align	4


	//----- nvinfo : EIATTR_CUDA_API_VERSION
	.align		4
        /*0000*/ 	.byte	0x04, 0x37
        /*0002*/ 	.short	(.L_9 - .L_8)
.L_8:
        /*0004*/ 	.word	0x00000082


	//----- nvinfo : EIATTR_KPARAM_INFO
	.align		4
.L_9:
        /*0008*/ 	.byte	0x04, 0x17
        /*000a*/ 	.short	(.L_11 - .L_10)
.L_10:
        /*000c*/ 	.word	0x00000000
        /*0010*/ 	.short	0x0004
        /*0012*/ 	.short	0x0018
        /*0014*/ 	.byte	0x00, 0xf0, 0x11, 0x00


	//----- nvinfo : EIATTR_KPARAM_INFO
	.align		4
.L_11:
        /*0018*/ 	.byte	0x04, 0x17
        /*001a*/ 	.short	(.L_13 - .L_12)
.L_12:
        /*001c*/ 	.word	0x00000000
        /*0020*/ 	.short	0x0003
        /*0022*/ 	.short	0x0014
        /*0024*/ 	.byte	0x00, 0xf0, 0x11, 0x00


	//----- nvinfo : EIATTR_KPARAM_INFO
	.align		4
.L_13:
        /*0028*/ 	.byte	0x04, 0x17
        /*002a*/ 	.short	(.L_15 - .L_14)
.L_14:
        /*002c*/ 	.word	0x00000000
        /*0030*/ 	.short	0x0002
        /*0032*/ 	.short	0x0010
        /*0034*/ 	.byte	0x00, 0xf0, 0x11, 0x00


	//----- nvinfo : EIATTR_KPARAM_INFO
	.align		4
.L_15:
        /*0038*/ 	.byte	0x04, 0x17
        /*003a*/ 	.short	(.L_17 - .L_16)
.L_16:
        /*003c*/ 	.word	0x00000000
        /*0040*/ 	.short	0x0001
        /*0042*/ 	.short	0x0008
        /*0044*/ 	.byte	0x00, 0xf5, 0x21, 0x00


	//----- nvinfo : EIATTR_KPARAM_INFO
	.align		4
.L_17:
        /*0048*/ 	.byte	0x04, 0x17
        /*004a*/ 	.short	(.L_19 - .L_18)
.L_18:
        /*004c*/ 	.word	0x00000000
        /*0050*/ 	.short	0x0000
        /*0052*/ 	.short	0x0000
        /*0054*/ 	.byte	0x00, 0xf5, 0x21, 0x00


	//----- nvinfo : EIATTR_SPARSE_MMA_MASK
	.align		4
.L_19:
        /*0058*/ 	.byte	0x03, 0x50
        /*005a*/ 	.short	0x0000


	//----- nvinfo : EIATTR_MAXREG_COUNT
	.align		4
        /*005c*/ 	.byte	0x03, 0x1b
        /*005e*/ 	.short	0x00ff


	//----- nvinfo : EIATTR_MERCURY_ISA_VERSION
	.align		4
        /*0060*/ 	.byte	0x03, 0x5f
        /*0062*/ 	.short	0x0101


	//----- nvinfo : EIATTR_VRC_CTA_INIT_COUNT
	.align		4
        /*0064*/ 	.byte	0x02, 0x4a
	.zero		1
	.zero		1


	//----- nvinfo : EIATTR_EXIT_INSTR_OFFSETS
	.align		4
        /*0068*/ 	.byte	0x04, 0x1c
        /*006a*/ 	.short	(.L_21 - .L_20)


	//   ....[0]....
.L_20:
        /*006c*/ 	.word	0x000000d0


	//   ....[1]....
        /*0070*/ 	.word	0x00000480


	//----- nvinfo : EIATTR_CRS_STACK_SIZE
	.align		4
.L_21:
        /*0074*/ 	.byte	0x04, 0x1e
        /*0076*/ 	.short	(.L_23 - .L_22)
.L_22:
        /*0078*/ 	.word	0x00000000


	//----- nvinfo : EIATTR_CBANK_PARAM_SIZE
	.align		4
.L_23:
        /*007c*/ 	.byte	0x03, 0x19
        /*007e*/ 	.short	0x001c


	//----- nvinfo : EIATTR_PARAM_CBANK
	.align		4
        /*0080*/ 	.byte	0x04, 0x0a
        /*0082*/ 	.short	(.L_25 - .L_24)
	.align		4
.L_24:
        /*0084*/ 	.word	index@(.nv.constant0._Z18affine_grid_kernelPKfPfiii)
        /*0088*/ 	.short	0x0380
        /*008a*/ 	.short	0x001c


	//----- nvinfo : EIATTR_SW_WAR
	.align		4
.L_25:
        /*008c*/ 	.byte	0x04, 0x36
        /*008e*/ 	.short	(.L_27 - .L_26)
.L_26:
        /*0090*/ 	.word	0x00000008
.L_27:


//--------------------- .nv.callgraph             --------------------------
	.section	.nv.callgraph,"",@"SHT_CUDA_CALLGRAPH"
	.align	4
	.sectionentsize	8
	.align		4
        /*0000*/ 	.word	0x00000000
	.align		4
        /*0004*/ 	.word	0xffffffff
	.align		4
        /*0008*/ 	.word	0x00000000
	.align		4
        /*000c*/ 	.word	0xfffffffe
	.align		4
        /*0010*/ 	.word	0x00000000
	.align		4
        /*0014*/ 	.word	0xfffffffd
	.align		4
        /*0018*/ 	.word	0x00000000
	.align		4
        /*001c*/ 	.word	0xfffffffc


//--------------------- .text._Z18affine_grid_kernelPKfPfiii --------------------------
	.section	.text._Z18affine_grid_kernelPKfPfiii,"ax",@progbits
	.align	128
        .global         _Z18affine_grid_kernelPKfPfiii
        .type           _Z18affine_grid_kernelPKfPfiii,@function
        .size           _Z18affine_grid_kernelPKfPfiii,(.L_x_16 - _Z18affine_grid_kernelPKfPfiii)
        .other          _Z18affine_grid_kernelPKfPfiii,@"STO_CUDA_ENTRY STV_DEFAULT"
_Z18affine_grid_kernelPKfPfiii:
.text._Z18affine_grid_kernelPKfPfiii:
[----:B------:R-:W-:Y:S01]  /*0000*/  LDC R1, c[0x0][0x37c] ;  /* 0x0000df00ff017b82 */ /* 0x000fe20000000800 */
[----:B------:R-:W0:Y:S07]  /*0010*/  S2R R5, SR_TID.Y ;  /* 0x0000000000057919 */ /* 0x000e2e0000002200 */
[----:B------:R-:W1:Y:S01]  /*0020*/  LDC R3, c[0x0][0x360] ;  /* 0x0000d800ff037b82 */ /* 0x000e620000000800 */
[----:B------:R-:W2:Y:S01]  /*0030*/  LDCU UR6, c[0x0][0x394] ;  /* 0x00007280ff0677ac */ /* 0x000ea20008000800 */
[----:B------:R-:W1:Y:S01]  /*0040*/  S2R R0, SR_TID.X ;  /* 0x0000000000007919 */ /* 0x000e620000002100 */
[----:B------:R-:W3:Y:S05]  /*0050*/  LDCU UR7, c[0x0][0x398] ;  /* 0x00007300ff0777ac */ /* 0x000eea0008000800 */
[----:B------:R-:W0:Y:S08]  /*0060*/  S2UR UR5, SR_CTAID.Y ;  /* 0x00000000000579c3 */ /* 0x000e300000002600 */
[----:B------:R-:W0:Y:S08]  /*0070*/  LDC R4, c[0x0][0x364] ;  /* 0x0000d900ff047b82 */ /* 0x000e300000000800 */
[----:B------:R-:W1:Y:S01]  /*0080*/  S2UR UR4, SR_CTAID.X ;  /* 0x00000000000479c3 */ /* 0x000e620000002500 */
[----:B0-----:R-:W-:-:S05]  /*0090*/  IMAD R4, R4, UR5, R5 ;  /* 0x0000000504047c24 */ /* 0x001fca000f8e0205 */
[----:B--2---:R-:W-:Y:S01]  /*00a0*/  ISETP.GE.AND P0, PT, R4, UR6, PT ;  /* 0x0000000604007c0c */ /* 0x004fe2000bf06270 */
[----:B-1----:R-:W-:-:S05]  /*00b0*/  IMAD R3, R3, UR4, R0 ;  /* 0x0000000403037c24 */ /* 0x002fca000f8e0200 */
[----:B---3--:R-:W-:-:S13]  /*00c0*/  ISETP.GE.OR P0, PT, R3, UR7, P0 ;  /* 0x0000000703007c0c */ /* 0x008fda0008706670 */
[----:B------:R-:W-:Y:S05]  /*00d0*/  @P0 EXIT ;  /* 0x000000000000094d */ /* 0x000fea0003800000 */
[----:B------:R-:W-:Y:S01]  /*00e0*/  UIADD3 UR4, UPT, UPT, UR7, -0x1, URZ ;  /* 0xffffffff07047890 */ /* 0x000fe2000fffe0ff */
[----:B------:R-:W-:Y:S01]  /*00f0*/  I2FP.F32.S32 R0, R3 ;  /* 0x0000000300007245 */ /* 0x000fe20000201400 */
[----:B------:R-:W-:Y:S04]  /*0100*/  BSSY.RECONVERGENT B0, `(.L_x_0) ;  /* 0x0000010000007945 */ /* 0x000fe80003800200 */
[----:B------:R-:W-:-:S04]  /*0110*/  I2FP.F32.S32 R5, UR4 ;  /* 0x0000000400057c45 */ /* 0x000fc80008201400 */
[----:B------:R-:W0:Y:S01]  /*0120*/  MUFU.RCP R2, R5 ;  /* 0x0000000500027308 */ /* 0x000e220000001000 */
[----:B------:R-:W1:Y:S07]  /*0130*/  LDCU UR4, c[0x0][0x390] ;  /* 0x00007200ff0477ac */ /* 0x000e6e0008000800 */
[----:B------:R-:W2:Y:S01]  /*0140*/  FCHK P0, R0, R5 ;  /* 0x0000000500007302 */ /* 0x000ea20000000000 */
[----:B0-----:R-:W-:-:S04]  /*0150*/  FFMA R7, -R5, R2, 1 ;  /* 0x3f80000005077423 */ /* 0x001fc80000000102 */
[----:B------:R-:W-:Y:S01]  /*0160*/  FFMA R7, R2, R7, R2 ;  /* 0x0000000702077223 */ /* 0x000fe20000000002 */
[----:B------:R-:W-:-:S03]  /*0170*/  IMAD R2, R4, UR7, R3 ;  /* 0x0000000704027c24 */ /* 0x000fc6000f8e0203 */
[----:B------:R-:W-:Y:S01]  /*0180*/  FFMA R6, R0, R7, RZ ;  /* 0x0000000700067223 */ /* 0x000fe200000000ff */
[----:B-1----:R-:W-:-:S03]  /*0190*/  IMAD R2, R2, UR4, RZ ;  /* 0x0000000402027c24 */ /* 0x002fc6000f8e02ff */
[----:B------:R-:W-:-:S04]  /*01a0*/  FFMA R3, -R5, R6, R0 ;  /* 0x0000000605037223 */ /* 0x000fc80000000100 */
[----:B------:R-:W-:Y:S01]  /*01b0*/  FFMA R3, R7, R3, R6 ;  /* 0x0000000307037223 */ /* 0x000fe20000000006 */
[----:B--2---:R-:W-:Y:S06]  /*01c0*/  @!P0 BRA `(.L_x_1) ;  /* 0x00000000000c8947 */ /* 0x004fec0003800000 */
[----:B------:R-:W-:Y:S01]  /*01d0*/  IMAD.MOV.U32 R3, RZ, RZ, R5 ;  /* 0x000000ffff037224 */ /* 0x000fe200078e0005 */
[----:B------:R-:W-:-:S07]  /*01e0*/  MOV R6, 0x200 ;  /* 0x0000020000067802 */ /* 0x000fce0000000f00 */
[----:B------:R-:W-:Y:S05]  /*01f0*/  CALL.REL.NOINC `($__internal_0_$__cuda_sm3x_div_rn_noftz_f32_slowpath) ;  /* 0x0000000000a47944 */ /* 0x000fea0003c00000 */
.L_x_1:
[----:B------:R-:W-:Y:S05]  /*0200*/  BSYNC.RECONVERGENT B0 ;  /* 0x0000000000007941 */ /* 0x000fea0003800200 */
.L_x_0:
[----:B------:R-:W0:Y:S01]  /*0210*/  LDCU UR4, c[0x0][0x394] ;  /* 0x00007280ff0477ac */ /* 0x000e220008000800 */
[----:B------:R-:W-:Y:S01]  /*0220*/  I2FP.F32.U32 R0, R4 ;  /* 0x0000000400007245 */ /* 0x000fe20000201000 */
[----:B------:R-:W-:Y:S01]  /*0230*/  IMAD.MOV.U32 R4, RZ, RZ, 0x40000000 ;  /* 0x40000000ff047424 */ /* 0x000fe200078e00ff */
[----:B------:R-:W-:Y:S03]  /*0240*/  BSSY.RECONVERGENT B0, `(.L_x_2) ;  /* 0x0000010000007945 */ /* 0x000fe60003800200 */
[----:B------:R-:W-:Y:S01]  /*0250*/  FFMA R4, R3, R4, -1 ;  /* 0xbf80000003047423 */ /* 0x000fe20000000004 */
[----:B0-----:R-:W-:-:S06]  /*0260*/  UIADD3 UR4, UPT, UPT, UR4, -0x1, URZ ;  /* 0xffffffff04047890 */ /* 0x001fcc000fffe0ff */
[----:B------:R-:W-:-:S04]  /*0270*/  I2FP.F32.U32 R5, UR4 ;  /* 0x0000000400057c45 */ /* 0x000fc80008201000 */
[----:B------:R-:W0:Y:S01]  /*0280*/  MUFU.RCP R6, R5 ;  /* 0x0000000500067308 */ /* 0x000e220000001000 */
[----:B------:R-:W1:Y:S07]  /*0290*/  LDCU.64 UR4, c[0x0][0x358] ;  /* 0x00006b00ff0477ac */ /* 0x000e6e0008000a00 */
[----:B------:R-:W2:Y:S01]  /*02a0*/  FCHK P0, R0, R5 ;  /* 0x0000000500007302 */ /* 0x000ea20000000000 */
[----:B0-----:R-:W-:-:S04]  /*02b0*/  FFMA R7, -R5, R6, 1 ;  /* 0x3f80000005077423 */ /* 0x001fc80000000106 */
[----:B------:R-:W-:-:S04]  /*02c0*/  FFMA R7, R6, R7, R6 ;  /* 0x0000000706077223 */ /* 0x000fc80000000006 */
[----:B------:R-:W-:-:S04]  /*02d0*/  FFMA R6, R0, R7, RZ ;  /* 0x0000000700067223 */ /* 0x000fc800000000ff */
[----:B------:R-:W-:-:S04]  /*02e0*/  FFMA R8, -R5, R6, R0 ;  /* 0x0000000605087223 */ /* 0x000fc80000000100 */
[----:B------:R-:W-:Y:S01]  /*02f0*/  FFMA R3, R7, R8, R6 ;  /* 0x0000000807037223 */ /* 0x000fe20000000006 */
[----:B-12---:R-:W-:Y:S06]  /*0300*/  @!P0 BRA `(.L_x_3) ;  /* 0x00000000000c8947 */ /* 0x006fec0003800000 */
[----:B------:R-:W-:Y:S01]  /*0310*/  IMAD.MOV.U32 R3, RZ, RZ, R5 ;  /* 0x000000ffff037224 */ /* 0x000fe200078e0005 */
[----:B------:R-:W-:-:S07]  /*0320*/  MOV R6, 0x340 ;  /* 0x0000034000067802 */ /* 0x000fce0000000f00 */
[----:B------:R-:W-:Y:S05]  /*0330*/  CALL.REL.NOINC `($__internal_0_$__cuda_sm3x_div_rn_noftz_f32_slowpath) ;  /* 0x0000000000547944 */ /* 0x000fea0003c00000 */
.L_x_3:
[----:B------:R-:W-:Y:S05]  /*0340*/  BSYNC.RECONVERGENT B0 ;  /* 0x0000000000007941 */ /* 0x000fea0003800200 */
.L_x_2:
[----:B------:R-:W0:Y:S08]  /*0350*/  LDC.64 R6, c[0x0][0x380] ;  /* 0x0000e000ff067b82 */ /* 0x000e300000000a00 */
[----:B------:R-:W1:Y:S01]  /*0360*/  LDC.64 R8, c[0x0][0x388] ;  /* 0x0000e200ff087b82 */ /* 0x000e620000000a00 */
[----:B0-----:R-:W2:Y:S04]  /*0370*/  LDG.E R11, desc[UR4][R6.64+0x4] ;  /* 0x00000404060b7981 */ /* 0x001ea8000c1e1900 */
[----:B------:R-:W3:Y:S04]  /*0380*/  LDG.E R5, desc[UR4][R6.64] ;  /* 0x0000000406057981 */ /* 0x000ee8000c1e1900 */
[----:B------:R-:W4:Y:S01]  /*0390*/  LDG.E R10, desc[UR4][R6.64+0x8] ;  /* 0x00000804060a7981 */ /* 0x000f22000c1e1900 */
[----:B------:R-:W-:-:S04]  /*03a0*/  IMAD.MOV.U32 R0, RZ, RZ, 0x40000000 ;  /* 0x40000000ff007424 */ /* 0x000fc800078e00ff */
[----:B------:R-:W-:Y:S01]  /*03b0*/  FFMA R0, R3, R0, -1 ;  /* 0xbf80000003007423 */ /* 0x000fe20000000000 */
[----:B-1----:R-:W-:-:S04]  /*03c0*/  IMAD.WIDE R2, R2, 0x4, R8 ;  /* 0x0000000402027825 */ /* 0x002fc800078e0208 */
[----:B--2---:R-:W-:-:S04]  /*03d0*/  FMUL R11, R0, R11 ;  /* 0x0000000b000b7220 */ /* 0x004fc80000400000 */
[----:B---3--:R-:W-:-:S04]  /*03e0*/  FFMA R5, R4, R5, R11 ;  /* 0x0000000504057223 */ /* 0x008fc8000000000b */
[----:B----4-:R-:W-:-:S05]  /*03f0*/  FADD R5, R5, R10 ;  /* 0x0000000a05057221 */ /* 0x010fca0000000000 */
[----:B------:R-:W-:Y:S04]  /*0400*/  STG.E desc[UR4][R2.64], R5 ;  /* 0x0000000502007986 */ /* 0x000fe8000c101904 */
[----:B------:R-:W2:Y:S04]  /*0410*/  LDG.E R11, desc[UR4][R6.64+0x10] ;  /* 0x00001004060b7981 */ /* 0x000ea8000c1e1900 */
[----:B------:R-:W3:Y:S04]  /*0420*/  LDG.E R9, desc[UR4][R6.64+0xc] ;  /* 0x00000c0406097981 */ /* 0x000ee8000c1e1900 */
[----:B------:R-:W4:Y:S01]  /*0430*/  LDG.E R8, desc[UR4][R6.64+0x14] ;  /* 0x0000140406087981 */ /* 0x000f22000c1e1900 */
[----:B--2---:R-:W-:-:S04]  /*0440*/  FMUL R11, R0, R11 ;  /* 0x0000000b000b7220 */ /* 0x004fc80000400000 */
[----:B---3--:R-:W-:-:S04]  /*0450*/  FFMA R9, R4, R9, R11 ;  /* 0x0000000904097223 */ /* 0x008fc8000000000b */
[----:B----4-:R-:W-:-:S05]  /*0460*/  FADD R9, R9, R8 ;  /* 0x0000000809097221 */ /* 0x010fca0000000000 */
[----:B------:R-:W-:Y:S01]  /*0470*/  STG.E desc[UR4][R2.64+0x4], R9 ;  /* 0x0000040902007986 */ /* 0x000fe2000c101904 */
[----:B------:R-:W-:Y:S05]  /*0480*/  EXIT ;  /* 0x000000000000794d */ /* 0x000fea0003800000 */
        .weak           $__internal_0_$__cuda_sm3x_div_rn_noftz_f32_slowpath
        .type           $__internal_0_$__cuda_sm3x_div_rn_noftz_f32_slowpath,@function
        .size           $__internal_0_$__cuda_sm3x_div_rn_noftz_f32_slowpath,(.L_x_16 - $__internal_0_$__cuda_sm3x_div_rn_noftz_f32_slowpath)
$__internal_0_$__cuda_sm3x_div_rn_noftz_f32_slowpath:
[----:B------:R-:W-:Y:S01]  /*0490*/  SHF.R.U32.HI R7, RZ, 0x17, R3 ;  /* 0x00000017ff077819 */ /* 0x000fe20000011603 */
[----:B------:R-:W-:Y:S01]  /*04a0*/  BSSY.RECONVERGENT B1, `(.L_x_4) ;  /* 0x0000062000017945 */ /* 0x000fe20003800200 */
[----:B------:R-:W-:Y:S02]  /*04b0*/  SHF.R.U32.HI R5, RZ, 0x17, R0 ;  /* 0x00000017ff057819 */ /* 0x000fe40000011600 */
[----:B------:R-:W-:Y:S02]  /*04c0*/  LOP3.LUT R12, R7, 0xff, RZ, 0xc0, !PT ;  /* 0x000000ff070c7812 */ /* 0x000fe400078ec0ff */
[----:B------:R-:W-:-:S03]  /*04d0*/  LOP3.LUT R10, R5, 0xff, RZ, 0xc0, !PT ;  /* 0x000000ff050a7812 */ /* 0x000fc600078ec0ff */
[----:B------:R-:W-:Y:S02]  /*04e0*/  VIADD R8, R12, 0xffffffff ;  /* 0xffffffff0c087836 */ /* 0x000fe40000000000 */
[----:B------:R-:W-:-:S03]  /*04f0*/  VIADD R7, R10, 0xffffffff ;  /* 0xffffffff0a077836 */ /* 0x000fc60000000000 */
[----:B------:R-:W-:-:S04]  /*0500*/  ISETP.GT.U32.AND P0, PT, R8, 0xfd, PT ;  /* 0x000000fd0800780c */ /* 0x000fc80003f04070 */
[----:B------:R-:W-:-:S13]  /*0510*/  ISETP.GT.U32.OR P0, PT, R7, 0xfd, P0 ;  /* 0x000000fd0700780c */ /* 0x000fda0000704470 */
[----:B------:R-:W-:Y:S01]  /*0520*/  @!P0 IMAD.MOV.U32 R5, RZ, RZ, RZ ;  /* 0x000000ffff058224 */ /* 0x000fe200078e00ff */
[----:B------:R-:W-:Y:S06]  /*0530*/  @!P0 BRA `(.L_x_5) ;  /* 0x00000000005c8947 */ /* 0x000fec0003800000 */
[----:B------:R-:W-:Y:S02]  /*0540*/  FSETP.GTU.FTZ.AND P0, PT, |R0|, +INF , PT ;  /* 0x7f8000000000780b */ /* 0x000fe40003f1c200 */
[----:B------:R-:W-:-:S04]  /*0550*/  FSETP.GTU.FTZ.AND P1, PT, |R3|, +INF , PT ;  /* 0x7f8000000300780b */ /* 0x000fc80003f3c200 */
[----:B------:R-:W-:-:S13]  /*0560*/  PLOP3.LUT P0, PT, P0, P1, PT, 0xf8, 0x8f ;  /* 0x00000000008f781c */ /* 0x000fda0000703f70 */
[----:B------:R-:W-:Y:S05]  /*0570*/  @P0 BRA `(.L_x_6) ;  /* 0x00000004004c0947 */ /* 0x000fea0003800000 */
[----:B------:R-:W-:-:S13]  /*0580*/  LOP3.LUT P0, RZ, R3, 0x7fffffff, R0, 0xc8, !PT ;  /* 0x7fffffff03ff7812 */ /* 0x000fda000780c800 */
[----:B------:R-:W-:Y:S05]  /*0590*/  @!P0 BRA `(.L_x_7) ;  /* 0x00000004003c8947 */ /* 0x000fea0003800000 */
[C---:B------:R-:W-:Y:S02]  /*05a0*/  FSETP.NEU.FTZ.AND P2, PT, |R0|.reuse, +INF , PT ;  /* 0x7f8000000000780b */ /* 0x040fe40003f5d200 */
[----:B------:R-:W-:Y:S02]  /*05b0*/  FSETP.NEU.FTZ.AND P1, PT, |R3|, +INF , PT ;  /* 0x7f8000000300780b */ /* 0x000fe40003f3d200 */
[----:B------:R-:W-:-:S11]  /*05c0*/  FSETP.NEU.FTZ.AND P0, PT, |R0|, +INF , PT ;  /* 0x7f8000000000780b */ /* 0x000fd60003f1d200 */
[----:B------:R-:W-:Y:S05]  /*05d0*/  @!P1 BRA !P2, `(.L_x_7) ;  /* 0x00000004002c9947 */ /* 0x000fea0005000000 */
[----:B------:R-:W-:-:S04]  /*05e0*/  LOP3.LUT P2, RZ, R0, 0x7fffffff, RZ, 0xc0, !PT ;  /* 0x7fffffff00ff7812 */ /* 0x000fc8000784c0ff */
[----:B------:R-:W-:-:S13]  /*05f0*/  PLOP3.LUT P1, PT, P1, P2, PT, 0x2f, 0xf2 ;  /* 0x0000000000f2781c */ /* 0x000fda0000f24577 */
[----:B------:R-:W-:Y:S05]  /*0600*/  @P1 BRA `(.L_x_8) ;  /* 0x0000000400181947 */ /* 0x000fea0003800000 */
[----:B------:R-:W-:-:S04]  /*0610*/  LOP3.LUT P1, RZ, R3, 0x7fffffff, RZ, 0xc0, !PT ;  /* 0x7fffffff03ff7812 */ /* 0x000fc8000782c0ff */
[----:B------:R-:W-:-:S13]  /*0620*/  PLOP3.LUT P0, PT, P0, P1, PT, 0x2f, 0xf2 ;  /* 0x0000000000f2781c */ /* 0x000fda0000702577 */
[----:B------:R-:W-:Y:S05]  /*0630*/  @P0 BRA `(.L_x_9) ;  /* 0x0000000400000947 */ /* 0x000fea0003800000 */
[----:B------:R-:W-:Y:S02]  /*0640*/  ISETP.GE.AND P0, PT, R7, RZ, PT ;  /* 0x000000ff0700720c */ /* 0x000fe40003f06270 */
[----:B------:R-:W-:-:S11]  /*0650*/  ISETP.GE.AND P1, PT, R8, RZ, PT ;  /* 0x000000ff0800720c */ /* 0x000fd60003f26270 */
[----:B------:R-:W-:Y:S01]  /*0660*/  @P0 MOV R5, RZ ;  /* 0x000000ff00050202 */ /* 0x000fe20000000f00 */
[----:B------:R-:W-:Y:S02]  /*0670*/  @!P0 IMAD.MOV.U32 R5, RZ, RZ, -0x40 ;  /* 0xffffffc0ff058424 */ /* 0x000fe400078e00ff */
[----:B------:R-:W-:Y:S01]  /*0680*/  @!P0 FFMA R0, R0, 1.84467440737095516160e+19, RZ ;  /* 0x5f80000000008823 */ /* 0x000fe200000000ff */
[----:B------:R-:W-:Y:S01]  /*0690*/  @!P1 FFMA R3, R3, 1.84467440737095516160e+19, RZ ;  /* 0x5f80000003039823 */ /* 0x000fe200000000ff */
[----:B------:R-:W-:-:S07]  /*06a0*/  @!P1 VIADD R5, R5, 0x40 ;  /* 0x0000004005059836 */ /* 0x000fce0000000000 */
.L_x_5:
[----:B------:R-:W-:Y:S01]  /*06b0*/  LEA R8, R12, 0xc0800000, 0x17 ;  /* 0xc08000000c087811 */ /* 0x000fe200078eb8ff */
[----:B------:R-:W-:Y:S04]  /*06c0*/  BSSY.RECONVERGENT B2, `(.L_x_10) ;  /* 0x0000036000027945 */ /* 0x000fe80003800200 */
[----:B------:R-:W-:Y:S02]  /*06d0*/  IMAD.IADD R8, R3, 0x1, -R8 ;  /* 0x0000000103087824 */ /* 0x000fe400078e0a08 */
[----:B------:R-:W-:Y:S02]  /*06e0*/  VIADD R3, R10, 0xffffff81 ;  /* 0xffffff810a037836 */ /* 0x000fe40000000000 */
[----:B------:R0:W1:Y:S01]  /*06f0*/  MUFU.RCP R7, R8 ;  /* 0x0000000800077308 */ /* 0x0000620000001000 */
[----:B------:R-:W-:Y:S01]  /*0700*/  FADD.FTZ R9, -R8, -RZ ;  /* 0x800000ff08097221 */ /* 0x000fe20000010100 */
[C---:B------:R-:W-:Y:S01]  /*0710*/  IMAD R0, R3.reuse, -0x800000, R0 ;  /* 0xff80000003007824 */ /* 0x040fe200078e0200 */
[----:B0-----:R-:W-:-:S04]  /*0720*/  IADD3 R8, PT, PT, R3, 0x7f, -R12 ;  /* 0x0000007f03087810 */ /* 0x001fc80007ffe80c */
[----:B------:R-:W-:Y:S01]  /*0730*/  IADD3 R8, PT, PT, R8, R5, RZ ;  /* 0x0000000508087210 */ /* 0x000fe20007ffe0ff */
[----:B-1----:R-:W-:-:S04]  /*0740*/  FFMA R10, R7, R9, 1 ;  /* 0x3f800000070a7423 */ /* 0x002fc80000000009 */
[----:B------:R-:W-:-:S04]  /*0750*/  FFMA R14, R7, R10, R7 ;  /* 0x0000000a070e7223 */ /* 0x000fc80000000007 */
[----:B------:R-:W-:-:S04]  /*0760*/  FFMA R7, R0, R14, RZ ;  /* 0x0000000e00077223 */ /* 0x000fc800000000ff */
[----:B------:R-:W-:-:S04]  /*0770*/  FFMA R10, R9, R7, R0 ;  /* 0x00000007090a7223 */ /* 0x000fc80000000000 */
[----:B------:R-:W-:-:S04]  /*0780*/  FFMA R7, R14, R10, R7 ;  /* 0x0000000a0e077223 */ /* 0x000fc80000000007 */
[----:B------:R-:W-:-:S04]  /*0790*/  FFMA R10, R9, R7, R0 ;  /* 0x00000007090a7223 */ /* 0x000fc80000000000 */
[----:B------:R-:W-:-:S05]  /*07a0*/  FFMA R0, R14, R10, R7 ;  /* 0x0000000a0e007223 */ /* 0x000fca0000000007 */
[----:B------:R-:W-:-:S04]  /*07b0*/  SHF.R.U32.HI R3, RZ, 0x17, R0 ;  /* 0x00000017ff037819 */ /* 0x000fc80000011600 */
[----:B------:R-:W-:-:S05]  /*07c0*/  LOP3.LUT R3, R3, 0xff, RZ, 0xc0, !PT ;  /* 0x000000ff03037812 */ /* 0x000fca00078ec0ff */
[----:B------:R-:W-:-:S04]  /*07d0*/  IMAD.IADD R9, R3, 0x1, R8 ;  /* 0x0000000103097824 */ /* 0x000fc800078e0208 */
[----:B------:R-:W-:-:S05]  /*07e0*/  VIADD R3, R9, 0xffffffff ;  /* 0xffffffff09037836 */ /* 0x000fca0000000000 */
[----:B------:R-:W-:-:S13]  /*07f0*/  ISETP.GE.U32.AND P0, PT, R3, 0xfe, PT ;  /* 0x000000fe0300780c */ /* 0x000fda0003f06070 */
[----:B------:R-:W-:Y:S05]  /*0800*/  @!P0 BRA `(.L_x_11) ;  /* 0x0000000000808947 */ /* 0x000fea0003800000 */
[----:B------:R-:W-:-:S13]  /*0810*/  ISETP.GT.AND P0, PT, R9, 0xfe, PT ;  /* 0x000000fe0900780c */ /* 0x000fda0003f04270 */
[----:B------:R-:W-:Y:S05]  /*0820*/  @P0 BRA `(.L_x_12) ;  /* 0x00000000006c0947 */ /* 0x000fea0003800000 */
[----:B------:R-:W-:-:S13]  /*0830*/  ISETP.GE.AND P0, PT, R9, 0x1, PT ;  /* 0x000000010900780c */ /* 0x000fda0003f06270 */
[----:B------:R-:W-:Y:S05]  /*0840*/  @P0 BRA `(.L_x_13) ;  /* 0x0000000000740947 */ /* 0x000fea0003800000 */
[----:B------:R-:W-:Y:S02]  /*0850*/  ISETP.GE.AND P0, PT, R9, -0x18, PT ;  /* 0xffffffe80900780c */ /* 0x000fe40003f06270 */
[----:B------:R-:W-:-:S11]  /*0860*/  LOP3.LUT R0, R0, 0x80000000, RZ, 0xc0, !PT ;  /* 0x8000000000007812 */ /* 0x000fd600078ec0ff */
[----:B------:R-:W-:Y:S05]  /*0870*/  @!P0 BRA `(.L_x_13) ;  /* 0x0000000000688947 */ /* 0x000fea0003800000 */
[CCC-:B------:R-:W-:Y:S01]  /*0880*/  FFMA.RZ R3, R14.reuse, R10.reuse, R7.reuse ;  /* 0x0000000a0e037223 */ /* 0x1c0fe2000000c007 */
[CCC-:B------:R-:W-:Y:S01]  /*0890*/  FFMA.RM R8, R14.reuse, R10.reuse, R7.reuse ;  /* 0x0000000a0e087223 */ /* 0x1c0fe20000004007 */
[C---:B------:R-:W-:Y:S02]  /*08a0*/  ISETP.NE.AND P2, PT, R9.reuse, RZ, PT ;  /* 0x000000ff0900720c */ /* 0x040fe40003f45270 */
[----:B------:R-:W-:Y:S02]  /*08b0*/  ISETP.NE.AND P1, PT, R9, RZ, PT ;  /* 0x000000ff0900720c */ /* 0x000fe40003f25270 */
[----:B------:R-:W-:Y:S01]  /*08c0*/  LOP3.LUT R5, R3, 0x7fffff, RZ, 0xc0, !PT ;  /* 0x007fffff03057812 */ /* 0x000fe200078ec0ff */
[----:B------:R-:W-:Y:S01]  /*08d0*/  FFMA.RP R3, R14, R10, R7 ;  /* 0x0000000a0e037223 */ /* 0x000fe20000008007 */
[----:B------:R-:W-:Y:S02]  /*08e0*/  VIADD R10, R9, 0x20 ;  /* 0x00000020090a7836 */ /* 0x000fe40000000000 */
[----:B------:R-:W-:Y:S01]  /*08f0*/  LOP3.LUT R5, R5, 0x800000, RZ, 0xfc, !PT ;  /* 0x0080000005057812 */ /* 0x000fe200078efcff */
[----:B------:R-:W-:Y:S01]  /*0900*/  IMAD.MOV R7, RZ, RZ, -R9 ;  /* 0x000000ffff077224 */ /* 0x000fe200078e0a09 */
[----:B------:R-:W-:-:S02]  /*0910*/  FSETP.NEU.FTZ.AND P0, PT, R3, R8, PT ;  /* 0x000000080300720b */ /* 0x000fc40003f1d000 */
[----:B------:R-:W-:Y:S02]  /*0920*/  SHF.L.U32 R10, R5, R10, RZ ;  /* 0x0000000a050a7219 */ /* 0x000fe400000006ff */
[----:B------:R-:W-:Y:S02]  /*0930*/  SEL R8, R7, RZ, P2 ;  /* 0x000000ff07087207 */ /* 0x000fe40001000000 */
[----:B------:R-:W-:Y:S02]  /*0940*/  ISETP.NE.AND P1, PT, R10, RZ, P1 ;  /* 0x000000ff0a00720c */ /* 0x000fe40000f25270 */
[----:B------:R-:W-:Y:S02]  /*0950*/  SHF.R.U32.HI R8, RZ, R8, R5 ;  /* 0x00000008ff087219 */ /* 0x000fe40000011605 */
[----:B------:R-:W-:Y:S02]  /*0960*/  PLOP3.LUT P0, PT, P0, P1, PT, 0xf8, 0x8f ;  /* 0x00000000008f781c */ /* 0x000fe40000703f70 */
[----:B------:R-:W-:-:S02]  /*0970*/  SHF.R.U32.HI R10, RZ, 0x1, R8 ;  /* 0x00000001ff0a7819 */ /* 0x000fc40000011608 */
[----:B------:R-:W-:-:S04]  /*0980*/  SEL R3, RZ, 0x1, !P0 ;  /* 0x00000001ff037807 */ /* 0x000fc80004000000 */
[----:B------:R-:W-:-:S04]  /*0990*/  LOP3.LUT R3, R3, 0x1, R10, 0xf8, !PT ;  /* 0x0000000103037812 */ /* 0x000fc800078ef80a */
[----:B------:R-:W-:-:S04]  /*09a0*/  LOP3.LUT R3, R3, R8, RZ, 0xc0, !PT ;  /* 0x0000000803037212 */ /* 0x000fc800078ec0ff */
[----:B------:R-:W-:-:S04]  /*09b0*/  IADD3 R3, PT, PT, R10, R3, RZ ;  /* 0x000000030a037210 */ /* 0x000fc80007ffe0ff */
[----:B------:R-:W-:Y:S01]  /*09c0*/  LOP3.LUT R0, R3, R0, RZ, 0xfc, !PT ;  /* 0x0000000003007212 */ /* 0x000fe200078efcff */
[----:B------:R-:W-:Y:S06]  /*09d0*/  BRA `(.L_x_13) ;  /* 0x0000000000107947 */ /* 0x000fec0003800000 */
.L_x_12:
[----:B------:R-:W-:-:S04]  /*09e0*/  LOP3.LUT R0, R0, 0x80000000, RZ, 0xc0, !PT ;  /* 0x8000000000007812 */ /* 0x000fc800078ec0ff */
[----:B------:R-:W-:Y:S01]  /*09f0*/  LOP3.LUT R0, R0, 0x7f800000, RZ, 0xfc, !PT ;  /* 0x7f80000000007812 */ /* 0x000fe200078efcff */
[----:B------:R-:W-:Y:S06]  /*0a00*/  BRA `(.L_x_13) ;  /* 0x0000000000047947 */ /* 0x000fec0003800000 */
.L_x_11:
[----:B------:R-:W-:-:S07]  /*0a10*/  IMAD R0, R8, 0x800000, R0 ;  /* 0x0080000008007824 */ /* 0x000fce00078e0200 */
.L_x_13:
[----:B------:R-:W-:Y:S05]  /*0a20*/  BSYNC.RECONVERGENT B2 ;  /* 0x0000000000027941 */ /* 0x000fea0003800200 */
.L_x_10:
[----:B------:R-:W-:Y:S05]  /*0a30*/  BRA `(.L_x_14) ;  /* 0x0000000000207947 */ /* 0x000fea0003800000 */
.L_x_9:
[----:B------:R-:W-:-:S04]  /*0a40*/  LOP3.LUT R0, R3, 0x80000000, R0, 0x48, !PT ;  /* 0x8000000003007812 */ /* 0x000fc800078e4800 */
[----:B------:R-:W-:Y:S01]  /*0a50*/  LOP3.LUT R0, R0, 0x7f800000, RZ, 0xfc, !PT ;  /* 0x7f80000000007812 */ /* 0x000fe200078efcff */
[----:B------:R-:W-:Y:S06]  /*0a60*/  BRA `(.L_x_14) ;  /* 0x0000000000147947 */ /* 0x000fec0003800000 */
.L_x_8:
[----:B------:R-:W-:Y:S01]  /*0a70*/  LOP3.LUT R0, R3, 0x80000000, R0, 0x48, !PT ;  /* 0x8000000003007812 */ /* 0x000fe200078e4800 */
[----:B------:R-:W-:Y:S06]  /*0a80*/  BRA `(.L_x_14) ;  /* 0x00000000000c7947 */ /* 0x000fec0003800000 */
.L_x_7:
[----:B------:R-:W0:Y:S01]  /*0a90*/  MUFU.RSQ R0, -QNAN ;  /* 0xffc0000000007908 */ /* 0x000e220000001400 */
[----:B------:R-:W-:Y:S05]  /*0aa0*/  BRA `(.L_x_14) ;  /* 0x0000000000047947 */ /* 0x000fea0003800000 */
.L_x_6:
[----:B------:R-:W-:-:S07]  /*0ab0*/  FADD.FTZ R0, R0, R3 ;  /* 0x0000000300007221 */ /* 0x000fce0000010000 */
.L_x_14:
[----:B------:R-:W-:Y:S05]  /*0ac0*/  BSYNC.RECONVERGENT B1 ;  /* 0x0000000000017941 */ /* 0x000fea0003800200 */
.L_x_4:
[----:B------:R-:W-:Y:S02]  /*0ad0*/  IMAD.MOV.U32 R7, RZ, RZ, 0x0 ;  /* 0x00000000ff077424 */ /* 0x000fe400078e00ff */
[----:B0-----:R-:W-:Y:S02]  /*0ae0*/  IMAD.MOV.U32 R3, RZ, RZ, R0 ;  /* 0x000000ffff037224 */ /* 0x001fe400078e0000 */
[----:B------:R-:W-:Y:S05]  /*0af0*/  RET.REL.NODEC R6 `(_Z18affine_grid_kernelPKfPfiii) ;  /* 0xfffffff406407950 */ /* 0x000fea0003c3ffff */
.L_x_15:
[----:B------:R-:W-:-:S00]  /*0b00*/  BRA `(.L_x_15) ;  /* 0xfffffffc00fc7947 */ /* 0x000fc0000383ffff */
[----:B------:R-:W-:-:S00]  /*0b10*/  NOP ;  /* 0x0000000000007918 */ /* 0x000fc00000000000 */
        /* <DEDUP_REMOVED lines=14> */
.L_x_16:


//--------------------- .nv.shared.reserved.0     --------------------------
	.section	.nv.shared.reserved.0,"aw",@nobits
	.weak		__nv_reservedSMEM_offset_0_alias
	.size		__nv_reservedSMEM_offset_0_alias, 0, 64
	.other		__nv_reservedSMEM_offset_0_alias,@"STO_CUDA_RESERVED_SHARED STV_DEFAULT"
__nv_reservedSMEM_offset_0_alias:
	.zero		0
	.zero		64


//--------------------- .nv.constant0._Z18affine_grid_kernelPKfPfiii --------------------------
	.section	.nv.constant0._Z18affine_grid_kernelPKfPfiii,"a",@progbits
	.sectionflags	@""
	.align	4
.nv.constant0._Z18affine_grid_kernelPKfPfiii:
	.zero		924


//--------------------- SYMBOLS --------------------------

	.type		.nv.reservedSmem.offset0,@object
	.size		.nv.reservedSmem.offset0,0x4
